//
// Generated by NVIDIA NVVM Compiler
//
// Compiler Build ID: CL-36424714
// Cuda compilation tools, release 13.0, V13.0.88
// Based on NVVM 20.0.0
//

.version 9.0
.target sm_100
.address_size 64

	// .globl	_Z16grayscale_kernelPfS_S_S_ii
.const .align 4 .b8 M_c[100];

.visible .entry _Z16grayscale_kernelPfS_S_S_ii(
	.param .u64 .ptr .align 1 _Z16grayscale_kernelPfS_S_S_ii_param_0,
	.param .u64 .ptr .align 1 _Z16grayscale_kernelPfS_S_S_ii_param_1,
	.param .u64 .ptr .align 1 _Z16grayscale_kernelPfS_S_S_ii_param_2,
	.param .u64 .ptr .align 1 _Z16grayscale_kernelPfS_S_S_ii_param_3,
	.param .u32 _Z16grayscale_kernelPfS_S_S_ii_param_4,
	.param .u32 _Z16grayscale_kernelPfS_S_S_ii_param_5
)
{
	.reg .pred 	%p<4>;
	.reg .b32 	%r<14>;
	.reg .b32 	%f<7>;
	.reg .b64 	%rd<14>;

	ld.param.u64 	%rd1, [_Z16grayscale_kernelPfS_S_S_ii_param_0];
	ld.param.u64 	%rd2, [_Z16grayscale_kernelPfS_S_S_ii_param_1];
	ld.param.u64 	%rd3, [_Z16grayscale_kernelPfS_S_S_ii_param_2];
	ld.param.u64 	%rd4, [_Z16grayscale_kernelPfS_S_S_ii_param_3];
	ld.param.u32 	%r3, [_Z16grayscale_kernelPfS_S_S_ii_param_4];
	ld.param.u32 	%r4, [_Z16grayscale_kernelPfS_S_S_ii_param_5];
	mov.u32 	%r6, %ctaid.x;
	mov.u32 	%r7, %ntid.x;
	mov.u32 	%r8, %tid.x;
	mad.lo.s32 	%r1, %r6, %r7, %r8;
	mov.u32 	%r9, %ctaid.y;
	mov.u32 	%r10, %ntid.y;
	mov.u32 	%r11, %tid.y;
	mad.lo.s32 	%r12, %r9, %r10, %r11;
	setp.ge.s32 	%p1, %r1, %r3;
	setp.ge.s32 	%p2, %r12, %r4;
	or.pred  	%p3, %p1, %p2;
	@%p3 bra 	$L__BB0_2;
	cvta.to.global.u64 	%rd5, %rd1;
	cvta.to.global.u64 	%rd6, %rd2;
	cvta.to.global.u64 	%rd7, %rd3;
	cvta.to.global.u64 	%rd8, %rd4;
	mad.lo.s32 	%r13, %r3, %r12, %r1;
	mul.wide.s32 	%rd9, %r13, 4;
	add.s64 	%rd10, %rd5, %rd9;
	ld.global.f32 	%f1, [%rd10];
	add.s64 	%rd11, %rd6, %rd9;
	ld.global.f32 	%f2, [%rd11];
	add.f32 	%f3, %f1, %f2;
	add.s64 	%rd12, %rd7, %rd9;
	ld.global.f32 	%f4, [%rd12];
	add.f32 	%f5, %f3, %f4;
	div.rn.f32 	%f6, %f5, 0f40400000;
	add.s64 	%rd13, %rd8, %rd9;
	st.global.f32 	[%rd13], %f6;
$L__BB0_2:
	ret;

}


// ===== COMPILED SASS (sm_100) =====

	.target	sm_100

	.elftype	@"ET_EXEC"


//--------------------- .note.nv.tkinfo           --------------------------
	.section	.note.nv.tkinfo,"",@"SHT_NOTE"
	.sectionflags	@"SHF_NOTE_NV_TKINFO"
	.tkinfo
        /*0018*/ 	.word	0x00000002
        /*0030*/ 	.string	""
        /*0030*/ 	.string	"ptxas"
        /*0030*/ 	.string	"Cuda compilation tools, release 13.0, V13.0.88"
        /*0030*/ 	.string	"Build cuda_13.0.r13.0/compiler.36424714_0"
        /*0030*/ 	.string	"-arch sm_100 -m 64 "



//--------------------- .note.nv.cuinfo           --------------------------
	.section	.note.nv.cuinfo,"",@"SHT_NOTE"
	.sectionflags	@"SHF_NOTE_NV_CUINFO"
        /*0018*/ 	.short	0x0002
        /*001a*/ 	.short	0x0064
        /*001c*/ 	.short	0x0082
	.zero		2


//--------------------- .nv.info                  --------------------------
	.section	.nv.info,"",@"SHT_CUDA_INFO"
	.align	4


	//----- nvinfo : EIATTR_REGCOUNT
	.align		4
        /*0000*/ 	.byte	0x04, 0x2f
        /*0002*/ 	.short	(.L_2 - .L_1)
	.align		4
.L_1:
        /*0004*/ 	.word	index@(_Z16grayscale_kernelPfS_S_S_ii)
        /*0008*/ 	.word	0x0000000d


	//----- nvinfo : EIATTR_FRAME_SIZE
	.align		4
.L_2:
        /*000c*/ 	.byte	0x04, 0x11
        /*000e*/ 	.short	(.L_4 - .L_3)
	.align		4
.L_3:
        /*0010*/ 	.word	index@($__internal_0_$__cuda_sm3x_div_rn_noftz_f32_slowpath)
        /*0014*/ 	.word	0x00000000


	//----- nvinfo : EIATTR_FRAME_SIZE
	.align		4
.L_4:
        /*0018*/ 	.byte	0x04, 0x11
        /*001a*/ 	.short	(.L_6 - .L_5)
	.align		4
.L_5:
        /*001c*/ 	.word	index@(_Z16grayscale_kernelPfS_S_S_ii)
        /*0020*/ 	.word	0x00000000


	//----- nvinfo : EIATTR_MIN_STACK_SIZE
	.align		4
.L_6:
        /*0024*/ 	.byte	0x04, 0x12
        /*0026*/ 	.short	(.L_8 - .L_7)
	.align		4
.L_7:
        /*0028*/ 	.word	index@(_Z16grayscale_kernelPfS_S_S_ii)
        /*002c*/ 	.word	0x00000000
.L_8:


//--------------------- .nv.compat                --------------------------
	.section	.nv.compat,"",@"SHT_CUDA_COMPAT_INFO"
	.align	4
        /*0000*/ 	.byte	0x02, 0x09, 0x00, 0x00, 0x02, 0x02, 0x01, 0x00, 0x02, 0x05, 0x05, 0x00, 0x03, 0x07, 0x01, 0x01
        /*0010*/ 	.byte	0x02, 0x03, 0x00, 0x00, 0x02, 0x06, 0x01, 0x00, 0x04, 0x0b, 0x08, 0x00, 0x01, 0x00, 0x00, 0x00
        /*0020*/ 	.byte	0x00, 0x00, 0x00, 0x00


//--------------------- .nv.info._Z16grayscale_kernelPfS_S_S_ii --------------------------
	.section	.nv.info._Z16grayscale_kernelPfS_S_S_ii,"",@"SHT_CUDA_INFO"
	.sectionflags	@""
	.align	4


	//----- nvinfo : EIATTR_CUDA_API_VERSION
	.align		4
        /*0000*/ 	.byte	0x04, 0x37
        /*0002*/ 	.short	(.L_10 - .L_9)
.L_9:
        /*0004*/ 	.word	0x00000082


	//----- nvinfo : EIATTR_KPARAM_INFO
	.align		4
.L_10:
        /*0008*/ 	.byte	0x04, 0x17
        /*000a*/ 	.short	(.L_12 - .L_11)
.L_11:
        /*000c*/ 	.word	0x00000000
        /*0010*/ 	.short	0x0005
        /*0012*/ 	.short	0x0024
        /*0014*/ 	.byte	0x00, 0xf0, 0x11, 0x00


	//----- nvinfo : EIATTR_KPARAM_INFO
	.align		4
.L_12:
        /*0018*/ 	.byte	0x04, 0x17
        /*001a*/ 	.short	(.L_14 - .L_13)
.L_13:
        /*001c*/ 	.word	0x00000000
        /*0020*/ 	.short	0x0004
        /*0022*/ 	.short	0x0020
        /*0024*/ 	.byte	0x00, 0xf0, 0x11, 0x00


	//----- nvinfo : EIATTR_KPARAM_INFO
	.align		4
.L_14:
        /*0028*/ 	.byte	0x04, 0x17
        /*002a*/ 	.short	(.L_16 - .L_15)
.L_15:
        /*002c*/ 	.word	0x00000000
        /*0030*/ 	.short	0x0003
        /*0032*/ 	.short	0x0018
        /*0034*/ 	.byte	0x00, 0xf5, 0x21, 0x00


	//----- nvinfo : EIATTR_KPARAM_INFO
	.align		4
.L_16:
        /*0038*/ 	.byte	0x04, 0x17
        /*003a*/ 	.short	(.L_18 - .L_17)
.L_17:
        /*003c*/ 	.word	0x00000000
        /*0040*/ 	.short	0x0002
        /*0042*/ 	.short	0x0010
        /*0044*/ 	.byte	0x00, 0xf5, 0x21, 0x00


	//----- nvinfo : EIATTR_KPARAM_INFO
	.align		4
.L_18:
        /*0048*/ 	.byte	0x04, 0x17
        /*004a*/ 	.short	(.L_20 - .L_19)
.L_19:
        /*004c*/ 	.word	0x00000000
        /*0050*/ 	.short	0x0001
        /*0052*/ 	.short	0x0008
        /*0054*/ 	.byte	0x00, 0xf5, 0x21, 0x00


	//----- nvinfo : EIATTR_KPARAM_INFO
	.align		4
.L_20:
        /*0058*/ 	.byte	0x04, 0x17
        /*005a*/ 	.short	(.L_22 - .L_21)
.L_21:
        /*005c*/ 	.word	0x00000000
        /*0060*/ 	.short	0x0000
        /*0062*/ 	.short	0x0000
        /*0064*/ 	.byte	0x00, 0xf5, 0x21, 0x00


	//----- nvinfo : EIATTR_SPARSE_MMA_MASK
	.align		4
.L_22:
        /*0068*/ 	.byte	0x03, 0x50
        /*006a*/ 	.short	0x0000


	//----- nvinfo : EIATTR_MAXREG_COUNT
	.align		4
        /*006c*/ 	.byte	0x03, 0x1b
        /*006e*/ 	.short	0x00ff


	//----- nvinfo : EIATTR_MERCURY_ISA_VERSION
	.align		4
        /*0070*/ 	.byte	0x03, 0x5f
        /*0072*/ 	.short	0x0101


	//----- nvinfo : EIATTR_VRC_CTA_INIT_COUNT
	.align		4
        /*0074*/ 	.byte	0x02, 0x4a
	.zero		1
	.zero		1


	//----- nvinfo : EIATTR_EXIT_INSTR_OFFSETS
	.align		4
        /*0078*/ 	.byte	0x04, 0x1c
        /*007a*/ 	.short	(.L_24 - .L_23)


	//   ....[0]....
.L_23:
        /*007c*/ 	.word	0x000000c0


	//   ....[1]....
        /*0080*/ 	.word	0x000002a0


	//----- nvinfo : EIATTR_CRS_STACK_SIZE
	.align		4
.L_24:
        /*0084*/ 	.byte	0x04, 0x1e
        /*0086*/ 	.short	(.L_26 - .L_25)
.L_25:
        /*0088*/ 	.word	0x00000000


	//----- nvinfo : EIATTR_CBANK_PARAM_SIZE
	.align		4
.L_26:
        /*008c*/ 	.byte	0x03, 0x19
        /*008e*/ 	.short	0x0028


	//----- nvinfo : EIATTR_PARAM_CBANK
	.align		4
        /*0090*/ 	.byte	0x04, 0x0a
        /*0092*/ 	.short	(.L_28 - .L_27)
	.align		4
.L_27:
        /*0094*/ 	.word	index@(.nv.constant0._Z16grayscale_kernelPfS_S_S_ii)
        /*0098*/ 	.short	0x0380
        /*009a*/ 	.short	0x0028


	//----- nvinfo : EIATTR_SW_WAR
	.align		4
.L_28:
        /*009c*/ 	.byte	0x04, 0x36
        /*009e*/ 	.short	(.L_30 - .L_29)
.L_29:
        /*00a0*/ 	.word	0x00000008
.L_30:


//--------------------- .nv.callgraph             --------------------------
	.section	.nv.callgraph,"",@"SHT_CUDA_CALLGRAPH"
	.align	4
	.sectionentsize	8
	.align		4
        /*0000*/ 	.word	0x00000000
	.align		4
        /*0004*/ 	.word	0xffffffff
	.align		4
        /*0008*/ 	.word	0x00000000
	.align		4
        /*000c*/ 	.word	0xfffffffe
	.align		4
        /*0010*/ 	.word	0x00000000
	.align		4
        /*0014*/ 	.word	0xfffffffd
	.align		4
        /*0018*/ 	.word	0x00000000
	.align		4
        /*001c*/ 	.word	0xfffffffc


//--------------------- .nv.constant3             --------------------------
	.section	.nv.constant3,"a",@progbits
	.align	4
.nv.constant3:
	.type		M_c,@object
	.size		M_c,(.L_0 - M_c)
M_c:
	.zero		100
.L_0:


//--------------------- .text._Z16grayscale_kernelPfS_S_S_ii --------------------------
	.section	.text._Z16grayscale_kernelPfS_S_S_ii,"ax",@progbits
	.align	128
        .global         _Z16grayscale_kernelPfS_S_S_ii
        .type           _Z16grayscale_kernelPfS_S_S_ii,@function
        .size           _Z16grayscale_kernelPfS_S_S_ii,(.L_x_15 - _Z16grayscale_kernelPfS_S_S_ii)
        .other          _Z16grayscale_kernelPfS_S_S_ii,@"STO_CUDA_ENTRY STV_DEFAULT"
_Z16grayscale_kernelPfS_S_S_ii:
.text._Z16grayscale_kernelPfS_S_S_ii:
[----:B------:R-:W-:Y:S01]  /*0000*/  LDC R1, c[0x0][0x37c] ;  /* 0x0000df00ff017b82 */ /* 0x000fe20000000800 */
[----:B------:R-:W0:Y:S07]  /*0010*/  S2R R0, SR_TID.Y ;  /* 0x0000000000007919 */ /* 0x000e2e0000002200 */
[----:B------:R-:W1:Y:S01]  /*0020*/  LDC R2, c[0x0][0x360] ;  /* 0x0000d800ff027b82 */ /* 0x000e620000000800 */
[----:B------:R-:W2:Y:S01]  /*0030*/  LDCU.64 UR8, c[0x0][0x3a0] ;  /* 0x00007400ff0877ac */ /* 0x000ea20008000a00 */
[----:B------:R-:W1:Y:S06]  /*0040*/  S2R R5, SR_TID.X ;  /* 0x0000000000057919 */ /* 0x000e6c0000002100 */
[----:B------:R-:W0:Y:S08]  /*0050*/  S2UR UR5, SR_CTAID.Y ;  /* 0x00000000000579c3 */ /* 0x000e300000002600 */
[----:B------:R-:W0:Y:S08]  /*0060*/  LDC R3, c[0x0][0x364] ;  /* 0x0000d900ff037b82 */ /* 0x000e300000000800 */
[----:B------:R-:W1:Y:S01]  /*0070*/  S2UR UR4, SR_CTAID.X ;  /* 0x00000000000479c3 */ /* 0x000e620000002500 */
[----:B0-----:R-:W-:-:S05]  /*0080*/  IMAD R3, R3, UR5, R0 ;  /* 0x0000000503037c24 */ /* 0x001fca000f8e0200 */
[----:B--2---:R-:W-:Y:S01]  /*0090*/  ISETP.GE.AND P0, PT, R3, UR9, PT ;  /* 0x0000000903007c0c */ /* 0x004fe2000bf06270 */
[----:B-1----:R-:W-:-:S05]  /*00a0*/  IMAD R2, R2, UR4, R5 ;  /* 0x0000000402027c24 */ /* 0x002fca000f8e0205 */
[----:B------:R-:W-:-:S13]  /*00b0*/  ISETP.GE.OR P0, PT, R2, UR8, P0 ;  /* 0x0000000802007c0c */ /* 0x000fda0008706670 */
[----:B------:R-:W-:Y:S05]  /*00c0*/  @P0 EXIT ;  /* 0x000000000000094d */ /* 0x000fea0003800000 */
[----:B------:R-:W0:Y:S01]  /*00d0*/  LDC.64 R4, c[0x0][0x380] ;  /* 0x0000e000ff047b82 */ /* 0x000e220000000a00 */
[----:B------:R-:W1:Y:S01]  /*00e0*/  LDCU.64 UR6, c[0x0][0x358] ;  /* 0x00006b00ff0677ac */ /* 0x000e620008000a00 */
[----:B------:R-:W-:-:S06]  /*00f0*/  IMAD R2, R3, UR8, R2 ;  /* 0x0000000803027c24 */ /* 0x000fcc000f8e0202 */
[----:B------:R-:W2:Y:S08]  /*0100*/  LDC.64 R6, c[0x0][0x388] ;  /* 0x0000e200ff067b82 */ /* 0x000eb00000000a00 */
[----:B------:R-:W3:Y:S01]  /*0110*/  LDC.64 R8, c[0x0][0x390] ;  /* 0x0000e400ff087b82 */ /* 0x000ee20000000a00 */
[----:B0-----:R-:W-:-:S06]  /*0120*/  IMAD.WIDE R4, R2, 0x4, R4 ;  /* 0x0000000402047825 */ /* 0x001fcc00078e0204 */
[----:B-1----:R-:W4:Y:S01]  /*0130*/  LDG.E R4, desc[UR6][R4.64] ;  /* 0x0000000604047981 */ /* 0x002f22000c1e1900 */
[----:B--2---:R-:W-:-:S06]  /*0140*/  IMAD.WIDE R6, R2, 0x4, R6 ;  /* 0x0000000402067825 */ /* 0x004fcc00078e0206 */
[----:B------:R-:W4:Y:S01]  /*0150*/  LDG.E R7, desc[UR6][R6.64] ;  /* 0x0000000606077981 */ /* 0x000f22000c1e1900 */
[----:B---3--:R-:W-:-:S06]  /*0160*/  IMAD.WIDE R8, R2, 0x4, R8 ;  /* 0x0000000402087825 */ /* 0x008fcc00078e0208 */
[----:B------:R-:W2:Y:S01]  /*0170*/  LDG.E R9, desc[UR6][R8.64] ;  /* 0x0000000608097981 */ /* 0x000ea2000c1e1900 */
[----:B------:R-:W-:Y:S02]  /*0180*/  IMAD.MOV.U32 R10, RZ, RZ, 0x3eaaaaab ;  /* 0x3eaaaaabff0a7424 */ /* 0x000fe400078e00ff */
[----:B------:R-:W-:-:S04]  /*0190*/  IMAD.MOV.U32 R3, RZ, RZ, 0x40400000 ;  /* 0x40400000ff037424 */ /* 0x000fc800078e00ff */
[----:B------:R-:W-:-:S04]  /*01a0*/  FFMA R3, R10, -R3, 1 ;  /* 0x3f8000000a037423 */ /* 0x000fc80000000803 */
[----:B------:R-:W-:Y:S01]  /*01b0*/  FFMA R3, R3, R10, 0.3333333432674407959 ;  /* 0x3eaaaaab03037423 */ /* 0x000fe2000000000a */
[----:B------:R-:W-:Y:S01]  /*01c0*/  BSSY.RECONVERGENT B1, `(.L_x_0) ;  /* 0x000000a000017945 */ /* 0x000fe20003800200 */
[----:B----4-:R-:W-:-:S04]  /*01d0*/  FADD R0, R4, R7 ;  /* 0x0000000704007221 */ /* 0x010fc80000000000 */
[----:B--2---:R-:W-:-:S04]  /*01e0*/  FADD R0, R0, R9 ;  /* 0x0000000900007221 */ /* 0x004fc80000000000 */
[----:B------:R-:W0:Y:S01]  /*01f0*/  FCHK P0, R0, 3 ;  /* 0x4040000000007902 */ /* 0x000e220000000000 */
[----:B------:R-:W-:-:S04]  /*0200*/  FFMA R10, R0, R3, RZ ;  /* 0x00000003000a7223 */ /* 0x000fc800000000ff */
[----:B------:R-:W-:-:S04]  /*0210*/  FFMA R4, R10, -3, R0 ;  /* 0xc04000000a047823 */ /* 0x000fc80000000000 */
[----:B------:R-:W-:Y:S01]  /*0220*/  FFMA R7, R3, R4, R10 ;  /* 0x0000000403077223 */ /* 0x000fe2000000000a */
[----:B0-----:R-:W-:Y:S06]  /*0230*/  @!P0 BRA `(.L_x_1) ;  /* 0x0000000000088947 */ /* 0x001fec0003800000 */
[----:B------:R-:W-:-:S07]  /*0240*/  MOV R4, 0x260 ;  /* 0x0000026000047802 */ /* 0x000fce0000000f00 */
[----:B------:R-:W-:Y:S05]  /*0250*/  CALL.REL.NOINC `($__internal_0_$__cuda_sm3x_div_rn_noftz_f32_slowpath) ;  /* 0x0000000000147944 */ /* 0x000fea0003c00000 */
.L_x_1:
[----:B------:R-:W-:Y:S05]  /*0260*/  BSYNC.RECONVERGENT B1 ;  /* 0x0000000000017941 */ /* 0x000fea0003800200 */
.L_x_0:
[----:B------:R-:W0:Y:S02]  /*0270*/  LDC.64 R4, c[0x0][0x398] ;  /* 0x0000e600ff047b82 */ /* 0x000e240000000a00 */
[----:B0-----:R-:W-:-:S05]  /*0280*/  IMAD.WIDE R2, R2, 0x4, R4 ;  /* 0x0000000402027825 */ /* 0x001fca00078e0204 */
[----:B------:R-:W-:Y:S01]  /*0290*/  STG.E desc[UR6][R2.64], R7 ;  /* 0x0000000702007986 */ /* 0x000fe2000c101906 */
[----:B------:R-:W-:Y:S05]  /*02a0*/  EXIT ;  /* 0x000000000000794d */ /* 0x000fea0003800000 */
        .weak           $__internal_0_$__cuda_sm3x_div_rn_noftz_f32_slowpath
        .type           $__internal_0_$__cuda_sm3x_div_rn_noftz_f32_slowpath,@function
        .size           $__internal_0_$__cuda_sm3x_div_rn_noftz_f32_slowpath,(.L_x_15 - $__internal_0_$__cuda_sm3x_div_rn_noftz_f32_slowpath)
$__internal_0_$__cuda_sm3x_div_rn_noftz_f32_slowpath:
[--C-:B------:R-:W-:Y:S01]  /*02b0*/  SHF.R.U32.HI R3, RZ, 0x17, R0.reuse ;  /* 0x00000017ff037819 */ /* 0x100fe20000011600 */
[----:B------:R-:W-:Y:S04]  /*02c0*/  BSSY.RECONVERGENT B0, `(.L_x_2) ;  /* 0x000005c000007945 */ /* 0x000fe80003800200 */
[----:B------:R-:W-:Y:S01]  /*02d0*/  BSSY.RELIABLE B2, `(.L_x_3) ;  /* 0x000001a000027945 */ /* 0x000fe20003800100 */
[----:B------:R-:W-:Y:S01]  /*02e0*/  IMAD.MOV.U32 R5, RZ, RZ, R0 ;  /* 0x000000ffff057224 */ /* 0x000fe200078e0000 */
[----:B------:R-:W-:-:S05]  /*02f0*/  LOP3.LUT R3, R3, 0xff, RZ, 0xc0, !PT ;  /* 0x000000ff03037812 */ /* 0x000fca00078ec0ff */
[----:B------:R-:W-:-:S05]  /*0300*/  VIADD R7, R3, 0xffffffff ;  /* 0xffffffff03077836 */ /* 0x000fca0000000000 */
[----:B------:R-:W-:-:S13]  /*0310*/  ISETP.GT.U32.OR P0, PT, R7, 0xfd, !PT ;  /* 0x000000fd0700780c */ /* 0x000fda0007f04470 */
[----:B------:R-:W-:Y:S01]  /*0320*/  @!P0 IMAD.MOV.U32 R6, RZ, RZ, RZ ;  /* 0x000000ffff068224 */ /* 0x000fe200078e00ff */
[----:B------:R-:W-:Y:S06]  /*0330*/  @!P0 BRA `(.L_x_4) ;  /* 0x00000000004c8947 */ /* 0x000fec0003800000 */
[----:B------:R-:W-:-:S13]  /*0340*/  FSETP.GTU.FTZ.AND P0, PT, |R0|, +INF , PT ;  /* 0x7f8000000000780b */ /* 0x000fda0003f1c200 */
[----:B------:R-:W-:Y:S05]  /*0350*/  @P0 BREAK.RELIABLE B2 ;  /* 0x0000000000020942 */ /* 0x000fea0003800100 */
[----:B------:R-:W-:Y:S05]  /*0360*/  @P0 BRA `(.L_x_5) ;  /* 0x0000000400400947 */ /* 0x000fea0003800000 */
[----:B------:R-:W-:-:S05]  /*0370*/  HFMA2 R6, -RZ, RZ, 2.125, 0 ;  /* 0x40400000ff067431 */ /* 0x000fca00000001ff */
[----:B------:R-:W-:-:S13]  /*0380*/  LOP3.LUT P0, RZ, R6, 0x7fffffff, R5, 0xc8, !PT ;  /* 0x7fffffff06ff7812 */ /* 0x000fda000780c805 */
[----:B------:R-:W-:Y:S05]  /*0390*/  @!P0 BREAK.RELIABLE B2 ;  /* 0x0000000000028942 */ /* 0x000fea0003800100 */
[----:B------:R-:W-:Y:S05]  /*03a0*/  @!P0 BRA `(.L_x_6) ;  /* 0x0000000400288947 */ /* 0x000fea0003800000 */
[----:B------:R-:W-:-:S13]  /*03b0*/  LOP3.LUT P0, RZ, R5, 0x7fffffff, RZ, 0xc0, !PT ;  /* 0x7fffffff05ff7812 */ /* 0x000fda000780c0ff */
[----:B------:R-:W-:Y:S05]  /*03c0*/  @!P0 BREAK.RELIABLE B2 ;  /* 0x0000000000028942 */ /* 0x000fea0003800100 */
[----:B------:R-:W-:Y:S05]  /*03d0*/  @!P0 BRA `(.L_x_7) ;  /* 0x0000000400148947 */ /* 0x000fea0003800000 */
[----:B------:R-:W-:Y:S02]  /*03e0*/  FSETP.NEU.FTZ.AND P0, PT, |R0|, +INF , PT ;  /* 0x7f8000000000780b */ /* 0x000fe40003f1d200 */
[----:B------:R-:W-:-:S04]  /*03f0*/  LOP3.LUT P1, RZ, R6, 0x7fffffff, RZ, 0xc0, !PT ;  /* 0x7fffffff06ff7812 */ /* 0x000fc8000782c0ff */
[----:B------:R-:W-:-:S13]  /*0400*/  PLOP3.LUT P0, PT, P0, P1, PT, 0x2f, 0xf2 ;  /* 0x0000000000f2781c */ /* 0x000fda0000702577 */
[----:B------:R-:W-:Y:S05]  /*0410*/  @P0 BREAK.RELIABLE B2 ;  /* 0x0000000000020942 */ /* 0x000fea0003800100 */
[----:B------:R-:W-:Y:S05]  /*0420*/  @P0 BRA `(.L_x_8) ;  /* 0x0000000000f40947 */ /* 0x000fea0003800000 */
[----:B------:R-:W-:-:S13]  /*0430*/  ISETP.GE.AND P0, PT, R7, RZ, PT ;  /* 0x000000ff0700720c */ /* 0x000fda0003f06270 */
[----:B------:R-:W-:Y:S02]  /*0440*/  @P0 IMAD.MOV.U32 R6, RZ, RZ, RZ ;  /* 0x000000ffff060224 */ /* 0x000fe400078e00ff */
[----:B------:R-:W-:Y:S01]  /*0450*/  @!P0 FFMA R5, R0, 1.84467440737095516160e+19, RZ ;  /* 0x5f80000000058823 */ /* 0x000fe200000000ff */
[----:B------:R-:W-:-:S07]  /*0460*/  @!P0 IMAD.MOV.U32 R6, RZ, RZ, -0x40 ;  /* 0xffffffc0ff068424 */ /* 0x000fce00078e00ff */
.L_x_4:
[----:B------:R-:W-:Y:S05]  /*0470*/  BSYNC.RELIABLE B2 ;  /* 0x0000000000027941 */ /* 0x000fea0003800100 */
.L_x_3:
[----:B------:R-:W-:Y:S01]  /*0480*/  UMOV UR4, 0x40400000 ;  /* 0x4040000000047882 */ /* 0x000fe20000000000 */
[----:B------:R-:W-:Y:S01]  /*0490*/  VIADD R3, R3, 0xffffff81 ;  /* 0xffffff8103037836 */ /* 0x000fe20000000000 */
[----:B------:R-:W-:Y:S01]  /*04a0*/  UIADD3 UR4, UPT, UPT, UR4, -0x800000, URZ ;  /* 0xff80000004047890 */ /* 0x000fe2000fffe0ff */
[----:B------:R-:W-:Y:S02]  /*04b0*/  BSSY.RECONVERGENT B2, `(.L_x_9) ;  /* 0x0000033000027945 */ /* 0x000fe40003800200 */
[----:B------:R-:W-:Y:S01]  /*04c0*/  IMAD R0, R3, -0x800000, R5 ;  /* 0xff80000003007824 */ /* 0x000fe200078e0205 */
[----:B------:R-:W-:Y:S02]  /*04d0*/  IADD3 R6, PT, PT, R6, -0x1, R3 ;  /* 0xffffffff06067810 */ /* 0x000fe40007ffe003 */
[----:B------:R-:W-:-:S03]  /*04e0*/  FADD.FTZ R9, -RZ, -UR4 ;  /* 0x80000004ff097e21 */ /* 0x000fc60008010100 */
[----:B------:R-:W0:Y:S02]  /*04f0*/  MUFU.RCP R7, UR4 ;  /* 0x0000000400077d08 */ /* 0x000e240008001000 */
[----:B0-----:R-:W-:-:S04]  /*0500*/  FFMA R8, R7, R9, 1 ;  /* 0x3f80000007087423 */ /* 0x001fc80000000009 */
[----:B------:R-:W-:-:S04]  /*0510*/  FFMA R7, R7, R8, R7 ;  /* 0x0000000807077223 */ /* 0x000fc80000000007 */
[----:B------:R-:W-:-:S04]  /*0520*/  FFMA R8, R0, R7, RZ ;  /* 0x0000000700087223 */ /* 0x000fc800000000ff */
[----:B------:R-:W-:-:S04]  /*0530*/  FFMA R5, R9, R8, R0 ;  /* 0x0000000809057223 */ /* 0x000fc80000000000 */
[----:B------:R-:W-:-:S04]  /*0540*/  FFMA R8, R7, R5, R8 ;  /* 0x0000000507087223 */ /* 0x000fc80000000008 */
[----:B------:R-:W-:-:S04]  /*0550*/  FFMA R9, R9, R8, R0 ;  /* 0x0000000809097223 */ /* 0x000fc80000000000 */
[----:B------:R-:W-:-:S05]  /*0560*/  FFMA R5, R7, R9, R8 ;  /* 0x0000000907057223 */ /* 0x000fca0000000008 */
[----:B------:R-:W-:-:S04]  /*0570*/  SHF.R.U32.HI R0, RZ, 0x17, R5 ;  /* 0x00000017ff007819 */ /* 0x000fc80000011605 */
[----:B------:R-:W-:-:S05]  /*0580*/  LOP3.LUT R0, R0, 0xff, RZ, 0xc0, !PT ;  /* 0x000000ff00007812 */ /* 0x000fca00078ec0ff */
[----:B------:R-:W-:-:S05]  /*0590*/  IMAD.IADD R10, R0, 0x1, R6 ;  /* 0x00000001000a7824 */ /* 0x000fca00078e0206 */
[----:B------:R-:W-:-:S04]  /*05a0*/  IADD3 R0, PT, PT, R10, -0x1, RZ ;  /* 0xffffffff0a007810 */ /* 0x000fc80007ffe0ff */
[----:B------:R-:W-:-:S13]  /*05b0*/  ISETP.GE.U32.AND P0, PT, R0, 0xfe, PT ;  /* 0x000000fe0000780c */ /* 0x000fda0003f06070 */
[----:B------:R-:W-:Y:S05]  /*05c0*/  @!P0 BRA `(.L_x_10) ;  /* 0x0000000000808947 */ /* 0x000fea0003800000 */
[----:B------:R-:W-:-:S13]  /*05d0*/  ISETP.GT.AND P0, PT, R10, 0xfe, PT ;  /* 0x000000fe0a00780c */ /* 0x000fda0003f04270 */
[----:B------:R-:W-:Y:S05]  /*05e0*/  @P0 BRA `(.L_x_11) ;  /* 0x00000000006c0947 */ /* 0x000fea0003800000 */
[----:B------:R-:W-:-:S13]  /*05f0*/  ISETP.GE.AND P0, PT, R10, 0x1, PT ;  /* 0x000000010a00780c */ /* 0x000fda0003f06270 */
[----:B------:R-:W-:Y:S05]  /*0600*/  @P0 BRA `(.L_x_12) ;  /* 0x0000000000740947 */ /* 0x000fea0003800000 */
[----:B------:R-:W-:Y:S02]  /*0610*/  ISETP.GE.AND P0, PT, R10, -0x18, PT ;  /* 0xffffffe80a00780c */ /* 0x000fe40003f06270 */
[----:B------:R-:W-:-:S11]  /*0620*/  LOP3.LUT R5, R5, 0x80000000, RZ, 0xc0, !PT ;  /* 0x8000000005057812 */ /* 0x000fd600078ec0ff */
[----:B------:R-:W-:Y:S05]  /*0630*/  @!P0 BRA `(.L_x_12) ;  /* 0x0000000000688947 */ /* 0x000fea0003800000 */
[CCC-:B------:R-:W-:Y:S01]  /*0640*/  FFMA.RZ R0, R7.reuse, R9.reuse, R8.reuse ;  /* 0x0000000907007223 */ /* 0x1c0fe2000000c008 */
[C---:B------:R-:W-:Y:S01]  /*0650*/  VIADD R6, R10.reuse, 0x20 ;  /* 0x000000200a067836 */ /* 0x040fe20000000000 */
[C---:B------:R-:W-:Y:S02]  /*0660*/  ISETP.NE.AND P2, PT, R10.reuse, RZ, PT ;  /* 0x000000ff0a00720c */ /* 0x040fe40003f45270 */
[----:B------:R-:W-:Y:S02]  /*0670*/  ISETP.NE.AND P1, PT, R10, RZ, PT ;  /* 0x000000ff0a00720c */ /* 0x000fe40003f25270 */
[----:B------:R-:W-:Y:S01]  /*0680*/  LOP3.LUT R3, R0, 0x7fffff, RZ, 0xc0, !PT ;  /* 0x007fffff00037812 */ /* 0x000fe200078ec0ff */
[CCC-:B------:R-:W-:Y:S01]  /*0690*/  FFMA.RP R0, R7.reuse, R9.reuse, R8.reuse ;  /* 0x0000000907007223 */ /* 0x1c0fe20000008008 */
[----:B------:R-:W-:Y:S01]  /*06a0*/  FFMA.RM R7, R7, R9, R8 ;  /* 0x0000000907077223 */ /* 0x000fe20000004008 */
[----:B------:R-:W-:Y:S01]  /*06b0*/  IMAD.MOV R8, RZ, RZ, -R10 ;  /* 0x000000ffff087224 */ /* 0x000fe200078e0a0a */
[----:B------:R-:W-:-:S03]  /*06c0*/  LOP3.LUT R3, R3, 0x800000, RZ, 0xfc, !PT ;  /* 0x0080000003037812 */ /* 0x000fc600078efcff */
[----:B------:R-:W-:Y:S02]  /*06d0*/  FSETP.NEU.FTZ.AND P0, PT, R0, R7, PT ;  /* 0x000000070000720b */ /* 0x000fe40003f1d000 */
[----:B------:R-:W-:Y:S02]  /*06e0*/  SHF.L.U32 R6, R3, R6, RZ ;  /* 0x0000000603067219 */ /* 0x000fe400000006ff */
[----:B------:R-:W-:Y:S02]  /*06f0*/  SEL R0, R8, RZ, P2 ;  /* 0x000000ff08007207 */ /* 0x000fe40001000000 */
[----:B------:R-:W-:Y:S02]  /*0700*/  ISETP.NE.AND P1, PT, R6, RZ, P1 ;  /* 0x000000ff0600720c */ /* 0x000fe40000f25270 */
[----:B------:R-:W-:Y:S02]  /*0710*/  SHF.R.U32.HI R0, RZ, R0, R3 ;  /* 0x00000000ff007219 */ /* 0x000fe40000011603 */
[----:B------:R-:W-:-:S02]  /*0720*/  PLOP3.LUT P0, PT, P0, P1, PT, 0xf8, 0x8f ;  /* 0x00000000008f781c */ /* 0x000fc40000703f70 */
[----:B------:R-:W-:Y:S02]  /*0730*/  SHF.R.U32.HI R6, RZ, 0x1, R0 ;  /* 0x00000001ff067819 */ /* 0x000fe40000011600 */
[----:B------:R-:W-:-:S04]  /*0740*/  SEL R3, RZ, 0x1, !P0 ;  /* 0x00000001ff037807 */ /* 0x000fc80004000000 */
[----:B------:R-:W-:-:S04]  /*0750*/  LOP3.LUT R3, R3, 0x1, R6, 0xf8, !PT ;  /* 0x0000000103037812 */ /* 0x000fc800078ef806 */
[----:B------:R-:W-:-:S05]  /*0760*/  LOP3.LUT R3, R3, R0, RZ, 0xc0, !PT ;  /* 0x0000000003037212 */ /* 0x000fca00078ec0ff */
[----:B------:R-:W-:-:S05]  /*0770*/  IMAD.IADD R6, R6, 0x1, R3 ;  /* 0x0000000106067824 */ /* 0x000fca00078e0203 */
[----:B------:R-:W-:Y:S01]  /*0780*/  LOP3.LUT R5, R6, R5, RZ, 0xfc, !PT ;  /* 0x0000000506057212 */ /* 0x000fe200078efcff */
[----:B------:R-:W-:Y:S06]  /*0790*/  BRA `(.L_x_12) ;  /* 0x0000000000107947 */ /* 0x000fec0003800000 */
.L_x_11:
[----:B------:R-:W-:-:S04]  /*07a0*/  LOP3.LUT R5, R5, 0x80000000, RZ, 0xc0, !PT ;  /* 0x8000000005057812 */ /* 0x000fc800078ec0ff */
[----:B------:R-:W-:Y:S01]  /*07b0*/  LOP3.LUT R5, R5, 0x7f800000, RZ, 0xfc, !PT ;  /* 0x7f80000005057812 */ /* 0x000fe200078efcff */
[----:B------:R-:W-:Y:S06]  /*07c0*/  BRA `(.L_x_12) ;  /* 0x0000000000047947 */ /* 0x000fec0003800000 */
.L_x_10:
[----:B------:R-:W-:-:S07]  /*07d0*/  LEA R5, R6, R5, 0x17 ;  /* 0x0000000506057211 */ /* 0x000fce00078eb8ff */
.L_x_12:
[----:B------:R-:W-:Y:S05]  /*07e0*/  BSYNC.RECONVERGENT B2 ;  /* 0x0000000000027941 */ /* 0x000fea0003800200 */
.L_x_9:
[----:B------:R-:W-:Y:S05]  /*07f0*/  BRA `(.L_x_13) ;  /* 0x0000000000207947 */ /* 0x000fea0003800000 */
.L_x_8:
[----:B------:R-:W-:-:S04]  /*0800*/  LOP3.LUT R5, R6, 0x80000000, R5, 0x48, !PT ;  /* 0x8000000006057812 */ /* 0x000fc800078e4805 */
[----:B------:R-:W-:Y:S01]  /*0810*/  LOP3.LUT R5, R5, 0x7f800000, RZ, 0xfc, !PT ;  /* 0x7f80000005057812 */ /* 0x000fe200078efcff */
[----:B------:R-:W-:Y:S06]  /*0820*/  BRA `(.L_x_13) ;  /* 0x0000000000147947 */ /* 0x000fec0003800000 */
.L_x_7:
[----:B------:R-:W-:Y:S01]  /*0830*/  LOP3.LUT R5, R6, 0x80000000, R5, 0x48, !PT ;  /* 0x8000000006057812 */ /* 0x000fe200078e4805 */
[----:B------:R-:W-:Y:S06]  /*0840*/  BRA `(.L_x_13) ;  /* 0x00000000000c7947 */ /* 0x000fec0003800000 */
.L_x_6:
[----:B------:R-:W0:Y:S01]  /*0850*/  MUFU.RSQ R5, -QNAN ;  /* 0xffc0000000057908 */ /* 0x000e220000001400 */
[----:B------:R-:W-:Y:S05]  /*0860*/  BRA `(.L_x_13) ;  /* 0x0000000000047947 */ /* 0x000fea0003800000 */
.L_x_5:
[----:B------:R-:W-:-:S07]  /*0870*/  FADD.FTZ R5, R0, 3 ;  /* 0x4040000000057421 */ /* 0x000fce0000010000 */
.L_x_13:
[----:B------:R-:W-:Y:S05]  /*0880*/  BSYNC.RECONVERGENT B0 ;  /* 0x0000000000007941 */ /* 0x000fea0003800200 */
.L_x_2:
[----:B0-----:R-:W-:Y:S02]  /*0890*/  IMAD.MOV.U32 R7, RZ, RZ, R5 ;  /* 0x000000ffff077224 */ /* 0x001fe400078e0005 */
[----:B------:R-:W-:-:S04]  /*08a0*/  IMAD.MOV.U32 R5, RZ, RZ, 0x0 ;  /* 0x00000000ff057424 */ /* 0x000fc800078e00ff */
[----:B------:R-:W-:Y:S05]  /*08b0*/  RET.REL.NODEC R4 `(_Z16grayscale_kernelPfS_S_S_ii) ;  /* 0xfffffff404d07950 */ /* 0x000fea0003c3ffff */
.L_x_14:
[----:B------:R-:W-:-:S00]  /*08c0*/  BRA `(.L_x_14) ;  /* 0xfffffffc00fc7947 */ /* 0x000fc0000383ffff */
[----:B------:R-:W-:-:S00]  /*08d0*/  NOP ;  /* 0x0000000000007918 */ /* 0x000fc00000000000 */
        /* <DEDUP_REMOVED lines=10> */
.L_x_15:


//--------------------- .nv.shared.reserved.0     --------------------------
	.section	.nv.shared.reserved.0,"aw",@nobits
	.weak		__nv_reservedSMEM_offset_0_alias
	.size		__nv_reservedSMEM_offset_0_alias, 0, 64
	.other		__nv_reservedSMEM_offset_0_alias,@"STO_CUDA_RESERVED_SHARED STV_DEFAULT"
__nv_reservedSMEM_offset_0_alias:
	.zero		0
	.zero		64


//--------------------- .nv.constant0._Z16grayscale_kernelPfS_S_S_ii --------------------------
	.section	.nv.constant0._Z16grayscale_kernelPfS_S_S_ii,"a",@progbits
	.sectionflags	@""
	.align	4
.nv.constant0._Z16grayscale_kernelPfS_S_S_ii:
	.zero		936


//--------------------- SYMBOLS --------------------------

	.type		.nv.reservedSmem.offset0,@object
	.size		.nv.reservedSmem.offset0,0x4
